//
// Generated by NVIDIA NVVM Compiler
//
// Compiler Build ID: CL-36424714
// Cuda compilation tools, release 13.0, V13.0.88
// Based on NVVM 20.0.0
//

.version 9.0
.target sm_100
.address_size 64

	// .globl	_Z12deviceKernelP8MyStruct

.visible .entry _Z12deviceKernelP8MyStruct(
	.param .u64 .ptr .align 1 _Z12deviceKernelP8MyStruct_param_0
)
{
	.reg .pred 	%p<2>;
	.reg .b32 	%r<8>;
	.reg .b64 	%rd<7>;

	ld.param.u64 	%rd2, [_Z12deviceKernelP8MyStruct_param_0];
	cvta.to.global.u64 	%rd1, %rd2;
	mov.u32 	%r2, %tid.x;
	mov.u32 	%r3, %ctaid.x;
	mov.u32 	%r4, %ntid.x;
	mad.lo.s32 	%r1, %r3, %r4, %r2;
	ld.global.u32 	%r5, [%rd1+8];
	setp.ge.s32 	%p1, %r1, %r5;
	@%p1 bra 	$L__BB0_2;
	ld.global.u64 	%rd3, [%rd1];
	cvta.to.global.u64 	%rd4, %rd3;
	mul.wide.s32 	%rd5, %r1, 4;
	add.s64 	%rd6, %rd4, %rd5;
	ld.global.u32 	%r6, [%rd6];
	shl.b32 	%r7, %r6, 1;
	st.global.u32 	[%rd6], %r7;
$L__BB0_2:
	ret;

}


// ===== COMPILED SASS (sm_100) =====

	.target	sm_100

	.elftype	@"ET_EXEC"


//--------------------- .note.nv.tkinfo           --------------------------
	.section	.note.nv.tkinfo,"",@"SHT_NOTE"
	.sectionflags	@"SHF_NOTE_NV_TKINFO"
	.tkinfo
        /*0018*/ 	.word	0x00000002
        /*0030*/ 	.string	""
        /*0030*/ 	.string	"ptxas"
        /*0030*/ 	.string	"Cuda compilation tools, release 13.0, V13.0.88"
        /*0030*/ 	.string	"Build cuda_13.0.r13.0/compiler.36424714_0"
        /*0030*/ 	.string	"-arch sm_100 -m 64 "



//--------------------- .note.nv.cuinfo           --------------------------
	.section	.note.nv.cuinfo,"",@"SHT_NOTE"
	.sectionflags	@"SHF_NOTE_NV_CUINFO"
        /*0018*/ 	.short	0x0002
        /*001a*/ 	.short	0x0064
        /*001c*/ 	.short	0x0082
	.zero		2


//--------------------- .nv.info                  --------------------------
	.section	.nv.info,"",@"SHT_CUDA_INFO"
	.align	4


	//----- nvinfo : EIATTR_REGCOUNT
	.align		4
        /*0000*/ 	.byte	0x04, 0x2f
        /*0002*/ 	.short	(.L_1 - .L_0)
	.align		4
.L_0:
        /*0004*/ 	.word	index@(_Z12deviceKernelP8MyStruct)
        /*0008*/ 	.word	0x0000000a


	//----- nvinfo : EIATTR_FRAME_SIZE
	.align		4
.L_1:
        /*000c*/ 	.byte	0x04, 0x11
        /*000e*/ 	.short	(.L_3 - .L_2)
	.align		4
.L_2:
        /*0010*/ 	.word	index@(_Z12deviceKernelP8MyStruct)
        /*0014*/ 	.word	0x00000000


	//----- nvinfo : EIATTR_MIN_STACK_SIZE
	.align		4
.L_3:
        /*0018*/ 	.byte	0x04, 0x12
        /*001a*/ 	.short	(.L_5 - .L_4)
	.align		4
.L_4:
        /*001c*/ 	.word	index@(_Z12deviceKernelP8MyStruct)
        /*0020*/ 	.word	0x00000000
.L_5:


//--------------------- .nv.compat                --------------------------
	.section	.nv.compat,"",@"SHT_CUDA_COMPAT_INFO"
	.align	4
        /*0000*/ 	.byte	0x02, 0x09, 0x00, 0x00, 0x02, 0x02, 0x01, 0x00, 0x02, 0x05, 0x05, 0x00, 0x03, 0x07, 0x01, 0x01
        /*0010*/ 	.byte	0x02, 0x03, 0x00, 0x00, 0x02, 0x06, 0x01, 0x00, 0x04, 0x0b, 0x08, 0x00, 0x09, 0x00, 0x00, 0x00
        /*0020*/ 	.byte	0x00, 0x00, 0x00, 0x00


//--------------------- .nv.info._Z12deviceKernelP8MyStruct --------------------------
	.section	.nv.info._Z12deviceKernelP8MyStruct,"",@"SHT_CUDA_INFO"
	.sectionflags	@""
	.align	4


	//----- nvinfo : EIATTR_CUDA_API_VERSION
	.align		4
        /*0000*/ 	.byte	0x04, 0x37
        /*0002*/ 	.short	(.L_7 - .L_6)
.L_6:
        /*0004*/ 	.word	0x00000082


	//----- nvinfo : EIATTR_KPARAM_INFO
	.align		4
.L_7:
        /*0008*/ 	.byte	0x04, 0x17
        /*000a*/ 	.short	(.L_9 - .L_8)
.L_8:
        /*000c*/ 	.word	0x00000000
        /*0010*/ 	.short	0x0000
        /*0012*/ 	.short	0x0000
        /*0014*/ 	.byte	0x00, 0xf5, 0x21, 0x00


	//----- nvinfo : EIATTR_SPARSE_MMA_MASK
	.align		4
.L_9:
        /*0018*/ 	.byte	0x03, 0x50
        /*001a*/ 	.short	0x0000


	//----- nvinfo : EIATTR_MAXREG_COUNT
	.align		4
        /*001c*/ 	.byte	0x03, 0x1b
        /*001e*/ 	.short	0x00ff


	//----- nvinfo : EIATTR_MERCURY_ISA_VERSION
	.align		4
        /*0020*/ 	.byte	0x03, 0x5f
        /*0022*/ 	.short	0x0101


	//----- nvinfo : EIATTR_VRC_CTA_INIT_COUNT
	.align		4
        /*0024*/ 	.byte	0x02, 0x4a
	.zero		1
	.zero		1


	//----- nvinfo : EIATTR_EXIT_INSTR_OFFSETS
	.align		4
        /*0028*/ 	.byte	0x04, 0x1c
        /*002a*/ 	.short	(.L_11 - .L_10)


	//   ....[0]....
.L_10:
        /*002c*/ 	.word	0x00000090


	//   ....[1]....
        /*0030*/ 	.word	0x000000f0


	//----- nvinfo : EIATTR_CBANK_PARAM_SIZE
	.align		4
.L_11:
        /*0034*/ 	.byte	0x03, 0x19
        /*0036*/ 	.short	0x0008


	//----- nvinfo : EIATTR_PARAM_CBANK
	.align		4
        /*0038*/ 	.byte	0x04, 0x0a
        /*003a*/ 	.short	(.L_13 - .L_12)
	.align		4
.L_12:
        /*003c*/ 	.word	index@(.nv.constant0._Z12deviceKernelP8MyStruct)
        /*0040*/ 	.short	0x0380
        /*0042*/ 	.short	0x0008


	//----- nvinfo : EIATTR_SW_WAR
	.align		4
.L_13:
        /*0044*/ 	.byte	0x04, 0x36
        /*0046*/ 	.short	(.L_15 - .L_14)
.L_14:
        /*0048*/ 	.word	0x00000008
.L_15:


//--------------------- .nv.callgraph             --------------------------
	.section	.nv.callgraph,"",@"SHT_CUDA_CALLGRAPH"
	.align	4
	.sectionentsize	8
	.align		4
        /*0000*/ 	.word	0x00000000
	.align		4
        /*0004*/ 	.word	0xffffffff
	.align		4
        /*0008*/ 	.word	0x00000000
	.align		4
        /*000c*/ 	.word	0xfffffffe
	.align		4
        /*0010*/ 	.word	0x00000000
	.align		4
        /*0014*/ 	.word	0xfffffffd
	.align		4
        /*0018*/ 	.word	0x00000000
	.align		4
        /*001c*/ 	.word	0xfffffffc


//--------------------- .text._Z12deviceKernelP8MyStruct --------------------------
	.section	.text._Z12deviceKernelP8MyStruct,"ax",@progbits
	.align	128
        .global         _Z12deviceKernelP8MyStruct
        .type           _Z12deviceKernelP8MyStruct,@function
        .size           _Z12deviceKernelP8MyStruct,(.L_x_1 - _Z12deviceKernelP8MyStruct)
        .other          _Z12deviceKernelP8MyStruct,@"STO_CUDA_ENTRY STV_DEFAULT"
_Z12deviceKernelP8MyStruct:
.text._Z12deviceKernelP8MyStruct:
[----:B------:R-:W-:Y:S08]  /*0000*/  LDC R1, c[0x0][0x37c] ;  /* 0x0000df00ff017b82 */ /* 0x000ff00000000800 */
[----:B------:R-:W0:Y:S01]  /*0010*/  LDC.64 R4, c[0x0][0x380] ;  /* 0x0000e000ff047b82 */ /* 0x000e220000000a00 */
[----:B------:R-:W0:Y:S02]  /*0020*/  LDCU.64 UR4, c[0x0][0x358] ;  /* 0x00006b00ff0477ac */ /* 0x000e240008000a00 */
[----:B0-----:R-:W2:Y:S05]  /*0030*/  LDG.E R0, desc[UR4][R4.64+0x8] ;  /* 0x0000080404007981 */ /* 0x001eaa000c1e1900 */
[----:B------:R-:W0:Y:S01]  /*0040*/  S2UR UR6, SR_CTAID.X ;  /* 0x00000000000679c3 */ /* 0x000e220000002500 */
[----:B------:R-:W0:Y:S07]  /*0050*/  S2R R7, SR_TID.X ;  /* 0x0000000000077919 */ /* 0x000e2e0000002100 */
[----:B------:R-:W0:Y:S02]  /*0060*/  LDC R2, c[0x0][0x360] ;  /* 0x0000d800ff027b82 */ /* 0x000e240000000800 */
[----:B0-----:R-:W-:-:S05]  /*0070*/  IMAD R7, R2, UR6, R7 ;  /* 0x0000000602077c24 */ /* 0x001fca000f8e0207 */
[----:B--2---:R-:W-:-:S13]  /*0080*/  ISETP.GE.AND P0, PT, R7, R0, PT ;  /* 0x000000000700720c */ /* 0x004fda0003f06270 */
[----:B------:R-:W-:Y:S05]  /*0090*/  @P0 EXIT ;  /* 0x000000000000094d */ /* 0x000fea0003800000 */
[----:B------:R-:W2:Y:S02]  /*00a0*/  LDG.E.64 R2, desc[UR4][R4.64] ;  /* 0x0000000404027981 */ /* 0x000ea4000c1e1b00 */
[----:B--2---:R-:W-:-:S05]  /*00b0*/  IMAD.WIDE R2, R7, 0x4, R2 ;  /* 0x0000000407027825 */ /* 0x004fca00078e0202 */
[----:B------:R-:W2:Y:S02]  /*00c0*/  LDG.E R0, desc[UR4][R2.64] ;  /* 0x0000000402007981 */ /* 0x000ea4000c1e1900 */
[----:B--2---:R-:W-:-:S05]  /*00d0*/  SHF.L.U32 R7, R0, 0x1, RZ ;  /* 0x0000000100077819 */ /* 0x004fca00000006ff */
[----:B------:R-:W-:Y:S01]  /*00e0*/  STG.E desc[UR4][R2.64], R7 ;  /* 0x0000000702007986 */ /* 0x000fe2000c101904 */
[----:B------:R-:W-:Y:S05]  /*00f0*/  EXIT ;  /* 0x000000000000794d */ /* 0x000fea0003800000 */
.L_x_0:
[----:B------:R-:W-:-:S00]  /*0100*/  BRA `(.L_x_0) ;  /* 0xfffffffc00fc7947 */ /* 0x000fc0000383ffff */
[----:B------:R-:W-:-:S00]  /*0110*/  NOP ;  /* 0x0000000000007918 */ /* 0x000fc00000000000 */
        /* <DEDUP_REMOVED lines=14> */
.L_x_1:


//--------------------- .nv.shared.reserved.0     --------------------------
	.section	.nv.shared.reserved.0,"aw",@nobits
	.weak		__nv_reservedSMEM_offset_0_alias
	.size		__nv_reservedSMEM_offset_0_alias, 0, 64
	.other		__nv_reservedSMEM_offset_0_alias,@"STO_CUDA_RESERVED_SHARED STV_DEFAULT"
__nv_reservedSMEM_offset_0_alias:
	.zero		0
	.zero		64


//--------------------- .nv.constant0._Z12deviceKernelP8MyStruct --------------------------
	.section	.nv.constant0._Z12deviceKernelP8MyStruct,"a",@progbits
	.sectionflags	@""
	.align	4
.nv.constant0._Z12deviceKernelP8MyStruct:
	.zero		904


//--------------------- SYMBOLS --------------------------

	.type		.nv.reservedSmem.offset0,@object
	.size		.nv.reservedSmem.offset0,0x4
